//
// Generated by NVIDIA NVVM Compiler
//
// Compiler Build ID: CL-36424714
// Cuda compilation tools, release 13.0, V13.0.88
// Based on NVVM 20.0.0
//

.version 9.0
.target sm_100
.address_size 64

	// .globl	_Z14cudaHelloWorldv
.extern .func  (.param .b32 func_retval0) vprintf
(
	.param .b64 vprintf_param_0,
	.param .b64 vprintf_param_1
)
;
.global .align 1 .b8 _ZN34_INTERNAL_e7bd213b_4_k_cu_b3745e354cuda3std3__45__cpo5beginE[1];
.global .align 1 .b8 _ZN34_INTERNAL_e7bd213b_4_k_cu_b3745e354cuda3std3__45__cpo3endE[1];
.global .align 1 .b8 _ZN34_INTERNAL_e7bd213b_4_k_cu_b3745e354cuda3std3__45__cpo6cbeginE[1];
.global .align 1 .b8 _ZN34_INTERNAL_e7bd213b_4_k_cu_b3745e354cuda3std3__45__cpo4cendE[1];
.global .align 1 .b8 _ZN34_INTERNAL_e7bd213b_4_k_cu_b3745e354cuda3std3__45__cpo6rbeginE[1];
.global .align 1 .b8 _ZN34_INTERNAL_e7bd213b_4_k_cu_b3745e354cuda3std3__45__cpo4rendE[1];
.global .align 1 .b8 _ZN34_INTERNAL_e7bd213b_4_k_cu_b3745e354cuda3std3__45__cpo7crbeginE[1];
.global .align 1 .b8 _ZN34_INTERNAL_e7bd213b_4_k_cu_b3745e354cuda3std3__45__cpo5crendE[1];
.global .align 1 .b8 _ZN34_INTERNAL_e7bd213b_4_k_cu_b3745e354cuda3std3__436_GLOBAL__N__e7bd213b_4_k_cu_b3745e356ignoreE[1];
.global .align 1 .b8 _ZN34_INTERNAL_e7bd213b_4_k_cu_b3745e354cuda3std3__419piecewise_constructE[1];
.global .align 1 .b8 _ZN34_INTERNAL_e7bd213b_4_k_cu_b3745e354cuda3std3__48in_placeE[1];
.global .align 1 .b8 _ZN34_INTERNAL_e7bd213b_4_k_cu_b3745e354cuda3std3__420unreachable_sentinelE[1];
.global .align 1 .b8 _ZN34_INTERNAL_e7bd213b_4_k_cu_b3745e354cuda3std3__47nulloptE[1];
.global .align 1 .b8 _ZN34_INTERNAL_e7bd213b_4_k_cu_b3745e354cuda3std3__48unexpectE[1];
.global .align 1 .b8 _ZN34_INTERNAL_e7bd213b_4_k_cu_b3745e354cuda3std6ranges3__45__cpo4swapE[1];
.global .align 1 .b8 _ZN34_INTERNAL_e7bd213b_4_k_cu_b3745e354cuda3std6ranges3__45__cpo9iter_moveE[1];
.global .align 1 .b8 _ZN34_INTERNAL_e7bd213b_4_k_cu_b3745e354cuda3std6ranges3__45__cpo5beginE[1];
.global .align 1 .b8 _ZN34_INTERNAL_e7bd213b_4_k_cu_b3745e354cuda3std6ranges3__45__cpo3endE[1];
.global .align 1 .b8 _ZN34_INTERNAL_e7bd213b_4_k_cu_b3745e354cuda3std6ranges3__45__cpo6cbeginE[1];
.global .align 1 .b8 _ZN34_INTERNAL_e7bd213b_4_k_cu_b3745e354cuda3std6ranges3__45__cpo4cendE[1];
.global .align 1 .b8 _ZN34_INTERNAL_e7bd213b_4_k_cu_b3745e354cuda3std6ranges3__45__cpo7advanceE[1];
.global .align 1 .b8 _ZN34_INTERNAL_e7bd213b_4_k_cu_b3745e354cuda3std6ranges3__45__cpo9iter_swapE[1];
.global .align 1 .b8 _ZN34_INTERNAL_e7bd213b_4_k_cu_b3745e354cuda3std6ranges3__45__cpo4nextE[1];
.global .align 1 .b8 _ZN34_INTERNAL_e7bd213b_4_k_cu_b3745e354cuda3std6ranges3__45__cpo4prevE[1];
.global .align 1 .b8 _ZN34_INTERNAL_e7bd213b_4_k_cu_b3745e354cuda3std6ranges3__45__cpo4dataE[1];
.global .align 1 .b8 _ZN34_INTERNAL_e7bd213b_4_k_cu_b3745e354cuda3std6ranges3__45__cpo5cdataE[1];
.global .align 1 .b8 _ZN34_INTERNAL_e7bd213b_4_k_cu_b3745e354cuda3std6ranges3__45__cpo4sizeE[1];
.global .align 1 .b8 _ZN34_INTERNAL_e7bd213b_4_k_cu_b3745e354cuda3std6ranges3__45__cpo5ssizeE[1];
.global .align 1 .b8 _ZN34_INTERNAL_e7bd213b_4_k_cu_b3745e354cuda3std6ranges3__45__cpo8distanceE[1];
.global .align 1 .b8 _ZN34_INTERNAL_e7bd213b_4_k_cu_b3745e356thrust24THRUST_300001_SM_1000_NS8cuda_cub3parE[1];
.global .align 1 .b8 _ZN34_INTERNAL_e7bd213b_4_k_cu_b3745e356thrust24THRUST_300001_SM_1000_NS8cuda_cub10par_nosyncE[1];
.global .align 1 .b8 _ZN34_INTERNAL_e7bd213b_4_k_cu_b3745e356thrust24THRUST_300001_SM_1000_NS6system6detail10sequential3seqE[1];
.global .align 1 .b8 _ZN34_INTERNAL_e7bd213b_4_k_cu_b3745e356thrust24THRUST_300001_SM_1000_NS12placeholders2_1E[1];
.global .align 1 .b8 _ZN34_INTERNAL_e7bd213b_4_k_cu_b3745e356thrust24THRUST_300001_SM_1000_NS12placeholders2_2E[1];
.global .align 1 .b8 _ZN34_INTERNAL_e7bd213b_4_k_cu_b3745e356thrust24THRUST_300001_SM_1000_NS12placeholders2_3E[1];
.global .align 1 .b8 _ZN34_INTERNAL_e7bd213b_4_k_cu_b3745e356thrust24THRUST_300001_SM_1000_NS12placeholders2_4E[1];
.global .align 1 .b8 _ZN34_INTERNAL_e7bd213b_4_k_cu_b3745e356thrust24THRUST_300001_SM_1000_NS12placeholders2_5E[1];
.global .align 1 .b8 _ZN34_INTERNAL_e7bd213b_4_k_cu_b3745e356thrust24THRUST_300001_SM_1000_NS12placeholders2_6E[1];
.global .align 1 .b8 _ZN34_INTERNAL_e7bd213b_4_k_cu_b3745e356thrust24THRUST_300001_SM_1000_NS12placeholders2_7E[1];
.global .align 1 .b8 _ZN34_INTERNAL_e7bd213b_4_k_cu_b3745e356thrust24THRUST_300001_SM_1000_NS12placeholders2_8E[1];
.global .align 1 .b8 _ZN34_INTERNAL_e7bd213b_4_k_cu_b3745e356thrust24THRUST_300001_SM_1000_NS12placeholders2_9E[1];
.global .align 1 .b8 _ZN34_INTERNAL_e7bd213b_4_k_cu_b3745e356thrust24THRUST_300001_SM_1000_NS12placeholders3_10E[1];
.global .align 1 .b8 _ZN34_INTERNAL_e7bd213b_4_k_cu_b3745e356thrust24THRUST_300001_SM_1000_NS3seqE[1];
.global .align 1 .b8 $str[6] = {72, 111, 108, 97, 10};

.visible .entry _Z14cudaHelloWorldv()
{
	.reg .b32 	%r<3>;
	.reg .b64 	%rd<3>;

	mov.u64 	%rd1, $str;
	cvta.global.u64 	%rd2, %rd1;
	{ // callseq 0, 0
	.param .b64 param0;
	st.param.b64 	[param0], %rd2;
	.param .b64 param1;
	st.param.b64 	[param1], 0;
	.param .b32 retval0;
	call.uni (retval0), 
	vprintf, 
	(
	param0, 
	param1
	);
	ld.param.b32 	%r1, [retval0];
	} // callseq 0
	ret;

}
	// .globl	_ZN3cub18CUB_300001_SM_10006detail11EmptyKernelIvEEvv
.visible .entry _ZN3cub18CUB_300001_SM_10006detail11EmptyKernelIvEEvv()
{


	ret;

}


// ===== COMPILED SASS (sm_100) =====

	.target	sm_100

	.elftype	@"ET_EXEC"


//--------------------- .note.nv.tkinfo           --------------------------
	.section	.note.nv.tkinfo,"",@"SHT_NOTE"
	.sectionflags	@"SHF_NOTE_NV_TKINFO"
	.tkinfo
        /*0018*/ 	.word	0x00000002
        /*0030*/ 	.string	""
        /*0030*/ 	.string	"ptxas"
        /*0030*/ 	.string	"Cuda compilation tools, release 13.0, V13.0.88"
        /*0030*/ 	.string	"Build cuda_13.0.r13.0/compiler.36424714_0"
        /*0030*/ 	.string	"-arch sm_100 -m 64 "



//--------------------- .note.nv.cuinfo           --------------------------
	.section	.note.nv.cuinfo,"",@"SHT_NOTE"
	.sectionflags	@"SHF_NOTE_NV_CUINFO"
        /*0018*/ 	.short	0x0002
        /*001a*/ 	.short	0x0064
        /*001c*/ 	.short	0x0082
	.zero		2


//--------------------- .nv.info                  --------------------------
	.section	.nv.info,"",@"SHT_CUDA_INFO"
	.align	4


	//----- nvinfo : EIATTR_REGCOUNT
	.align		4
        /*0000*/ 	.byte	0x04, 0x2f
        /*0002*/ 	.short	(.L_45 - .L_44)
	.align		4
.L_44:
        /*0004*/ 	.word	index@(_Z14cudaHelloWorldv)
        /*0008*/ 	.word	0x00000018


	//----- nvinfo : EIATTR_FRAME_SIZE
	.align		4
.L_45:
        /*000c*/ 	.byte	0x04, 0x11
        /*000e*/ 	.short	(.L_47 - .L_46)
	.align		4
.L_46:
        /*0010*/ 	.word	index@(_Z14cudaHelloWorldv)
        /*0014*/ 	.word	0x00000000


	//----- nvinfo : EIATTR_REGCOUNT
	.align		4
.L_47:
        /*0018*/ 	.byte	0x04, 0x2f
        /*001a*/ 	.short	(.L_49 - .L_48)
	.align		4
.L_48:
        /*001c*/ 	.word	index@(_ZN3cub18CUB_300001_SM_10006detail11EmptyKernelIvEEvv)
        /*0020*/ 	.word	0x00000004


	//----- nvinfo : EIATTR_FRAME_SIZE
	.align		4
.L_49:
        /*0024*/ 	.byte	0x04, 0x11
        /*0026*/ 	.short	(.L_51 - .L_50)
	.align		4
.L_50:
        /*0028*/ 	.word	index@(_ZN3cub18CUB_300001_SM_10006detail11EmptyKernelIvEEvv)
        /*002c*/ 	.word	0x00000000


	//----- nvinfo : EIATTR_MIN_STACK_SIZE
	.align		4
.L_51:
        /*0030*/ 	.byte	0x04, 0x12
        /*0032*/ 	.short	(.L_53 - .L_52)
	.align		4
.L_52:
        /*0034*/ 	.word	index@(_ZN3cub18CUB_300001_SM_10006detail11EmptyKernelIvEEvv)
        /*0038*/ 	.word	0x00000000


	//----- nvinfo : EIATTR_MIN_STACK_SIZE
	.align		4
.L_53:
        /*003c*/ 	.byte	0x04, 0x12
        /*003e*/ 	.short	(.L_55 - .L_54)
	.align		4
.L_54:
        /*0040*/ 	.word	index@(_Z14cudaHelloWorldv)
        /*0044*/ 	.word	0x00000000
.L_55:


//--------------------- .nv.compat                --------------------------
	.section	.nv.compat,"",@"SHT_CUDA_COMPAT_INFO"
	.align	4
        /*0000*/ 	.byte	0x02, 0x09, 0x00, 0x00, 0x02, 0x02, 0x01, 0x00, 0x02, 0x05, 0x05, 0x00, 0x03, 0x07, 0x01, 0x01
        /*0010*/ 	.byte	0x02, 0x03, 0x00, 0x00, 0x02, 0x06, 0x01, 0x00, 0x04, 0x0b, 0x08, 0x00, 0x09, 0x00, 0x00, 0x00
        /*0020*/ 	.byte	0x00, 0x00, 0x00, 0x00


//--------------------- .nv.info._ZN3cub18CUB_300001_SM_10006detail11EmptyKernelIvEEvv --------------------------
	.section	.nv.info._ZN3cub18CUB_300001_SM_10006detail11EmptyKernelIvEEvv,"",@"SHT_CUDA_INFO"
	.sectionflags	@""
	.align	4


	//----- nvinfo : EIATTR_CUDA_API_VERSION
	.align		4
        /*0000*/ 	.byte	0x04, 0x37
        /*0002*/ 	.short	(.L_57 - .L_56)
.L_56:
        /*0004*/ 	.word	0x00000082


	//----- nvinfo : EIATTR_SPARSE_MMA_MASK
	.align		4
.L_57:
        /*0008*/ 	.byte	0x03, 0x50
        /*000a*/ 	.short	0x0000


	//----- nvinfo : EIATTR_MAXREG_COUNT
	.align		4
        /*000c*/ 	.byte	0x03, 0x1b
        /*000e*/ 	.short	0x00ff


	//----- nvinfo : EIATTR_MERCURY_ISA_VERSION
	.align		4
        /*0010*/ 	.byte	0x03, 0x5f
        /*0012*/ 	.short	0x0101


	//----- nvinfo : EIATTR_VRC_CTA_INIT_COUNT
	.align		4
        /*0014*/ 	.byte	0x02, 0x4a
	.zero		1
	.zero		1


	//----- nvinfo : EIATTR_EXIT_INSTR_OFFSETS
	.align		4
        /*0018*/ 	.byte	0x04, 0x1c
        /*001a*/ 	.short	(.L_59 - .L_58)


	//   ....[0]....
.L_58:
        /*001c*/ 	.word	0x00000010


	//----- nvinfo : EIATTR_SW_WAR
	.align		4
.L_59:
        /*0020*/ 	.byte	0x04, 0x36
        /*0022*/ 	.short	(.L_61 - .L_60)
.L_60:
        /*0024*/ 	.word	0x00000008
.L_61:


//--------------------- .nv.info._Z14cudaHelloWorldv --------------------------
	.section	.nv.info._Z14cudaHelloWorldv,"",@"SHT_CUDA_INFO"
	.sectionflags	@""
	.align	4


	//----- nvinfo : EIATTR_CUDA_API_VERSION
	.align		4
        /*0000*/ 	.byte	0x04, 0x37
        /*0002*/ 	.short	(.L_63 - .L_62)
.L_62:
        /*0004*/ 	.word	0x00000082


	//----- nvinfo : EIATTR_SPARSE_MMA_MASK
	.align		4
.L_63:
        /*0008*/ 	.byte	0x03, 0x50
        /*000a*/ 	.short	0x0000


	//----- nvinfo : EIATTR_MAXREG_COUNT
	.align		4
        /*000c*/ 	.byte	0x03, 0x1b
        /*000e*/ 	.short	0x00ff


	//----- nvinfo : EIATTR_EXTERNS
	.align		4
        /*0010*/ 	.byte	0x04, 0x0f
        /*0012*/ 	.short	(.L_65 - .L_64)


	//   ....[0]....
	.align		4
.L_64:
        /*0014*/ 	.word	index@(vprintf)


	//----- nvinfo : EIATTR_MERCURY_ISA_VERSION
	.align		4
.L_65:
        /*0018*/ 	.byte	0x03, 0x5f
        /*001a*/ 	.short	0x0101


	//----- nvinfo : EIATTR_VRC_CTA_INIT_COUNT
	.align		4
        /*001c*/ 	.byte	0x02, 0x4a
	.zero		1
	.zero		1


	//----- nvinfo : EIATTR_SYSCALL_OFFSETS
	.align		4
        /*0020*/ 	.byte	0x04, 0x46
        /*0022*/ 	.short	(.L_67 - .L_66)


	//   ....[0]....
.L_66:
        /*0024*/ 	.word	0x00000080


	//----- nvinfo : EIATTR_EXIT_INSTR_OFFSETS
	.align		4
.L_67:
        /*0028*/ 	.byte	0x04, 0x1c
        /*002a*/ 	.short	(.L_69 - .L_68)


	//   ....[0]....
.L_68:
        /*002c*/ 	.word	0x00000090


	//----- nvinfo : EIATTR_SW_WAR
	.align		4
.L_69:
        /*0030*/ 	.byte	0x04, 0x36
        /*0032*/ 	.short	(.L_71 - .L_70)
.L_70:
        /*0034*/ 	.word	0x00000008
.L_71:


//--------------------- .nv.callgraph             --------------------------
	.section	.nv.callgraph,"",@"SHT_CUDA_CALLGRAPH"
	.align	4
	.sectionentsize	8
	.align		4
        /*0000*/ 	.word	0x00000000
	.align		4
        /*0004*/ 	.word	0xffffffff
	.align		4
        /*0008*/ 	.word	index@(_Z14cudaHelloWorldv)
	.align		4
        /*000c*/ 	.word	index@(vprintf)
	.align		4
        /*0010*/ 	.word	0x00000000
	.align		4
        /*0014*/ 	.word	0xfffffffe
	.align		4
        /*0018*/ 	.word	0x00000000
	.align		4
        /*001c*/ 	.word	0xfffffffd
	.align		4
        /*0020*/ 	.word	0x00000000
	.align		4
        /*0024*/ 	.word	0xfffffffc


//--------------------- .nv.constant4             --------------------------
	.section	.nv.constant4,"a",@progbits
	.align	8
	.align		8
.nv.constant4:
        /*0000*/ 	.dword	_ZN34_INTERNAL_e7bd213b_4_k_cu_b3745e354cuda3std3__45__cpo5beginE
	.align		8
        /*0008*/ 	.dword	_ZN34_INTERNAL_e7bd213b_4_k_cu_b3745e354cuda3std3__45__cpo3endE
	.align		8
        /*0010*/ 	.dword	_ZN34_INTERNAL_e7bd213b_4_k_cu_b3745e354cuda3std3__45__cpo6cbeginE
	.align		8
        /*0018*/ 	.dword	_ZN34_INTERNAL_e7bd213b_4_k_cu_b3745e354cuda3std3__45__cpo4cendE
	.align		8
        /*0020*/ 	.dword	_ZN34_INTERNAL_e7bd213b_4_k_cu_b3745e354cuda3std3__45__cpo6rbeginE
	.align		8
        /*0028*/ 	.dword	_ZN34_INTERNAL_e7bd213b_4_k_cu_b3745e354cuda3std3__45__cpo4rendE
	.align		8
        /*0030*/ 	.dword	_ZN34_INTERNAL_e7bd213b_4_k_cu_b3745e354cuda3std3__45__cpo7crbeginE
	.align		8
        /*0038*/ 	.dword	_ZN34_INTERNAL_e7bd213b_4_k_cu_b3745e354cuda3std3__45__cpo5crendE
	.align		8
        /*0040*/ 	.dword	_ZN34_INTERNAL_e7bd213b_4_k_cu_b3745e354cuda3std3__436_GLOBAL__N__e7bd213b_4_k_cu_b3745e356ignoreE
	.align		8
        /*0048*/ 	.dword	_ZN34_INTERNAL_e7bd213b_4_k_cu_b3745e354cuda3std3__419piecewise_constructE
	.align		8
        /*0050*/ 	.dword	_ZN34_INTERNAL_e7bd213b_4_k_cu_b3745e354cuda3std3__48in_placeE
	.align		8
        /*0058*/ 	.dword	_ZN34_INTERNAL_e7bd213b_4_k_cu_b3745e354cuda3std3__420unreachable_sentinelE
	.align		8
        /*0060*/ 	.dword	_ZN34_INTERNAL_e7bd213b_4_k_cu_b3745e354cuda3std3__47nulloptE
	.align		8
        /*0068*/ 	.dword	_ZN34_INTERNAL_e7bd213b_4_k_cu_b3745e354cuda3std3__48unexpectE
	.align		8
        /*0070*/ 	.dword	_ZN34_INTERNAL_e7bd213b_4_k_cu_b3745e354cuda3std6ranges3__45__cpo4swapE
	.align		8
        /*0078*/ 	.dword	_ZN34_INTERNAL_e7bd213b_4_k_cu_b3745e354cuda3std6ranges3__45__cpo9iter_moveE
	.align		8
        /*0080*/ 	.dword	_ZN34_INTERNAL_e7bd213b_4_k_cu_b3745e354cuda3std6ranges3__45__cpo5beginE
	.align		8
        /*0088*/ 	.dword	_ZN34_INTERNAL_e7bd213b_4_k_cu_b3745e354cuda3std6ranges3__45__cpo3endE
	.align		8
        /*0090*/ 	.dword	_ZN34_INTERNAL_e7bd213b_4_k_cu_b3745e354cuda3std6ranges3__45__cpo6cbeginE
	.align		8
        /*0098*/ 	.dword	_ZN34_INTERNAL_e7bd213b_4_k_cu_b3745e354cuda3std6ranges3__45__cpo4cendE
	.align		8
        /*00a0*/ 	.dword	_ZN34_INTERNAL_e7bd213b_4_k_cu_b3745e354cuda3std6ranges3__45__cpo7advanceE
	.align		8
        /*00a8*/ 	.dword	_ZN34_INTERNAL_e7bd213b_4_k_cu_b3745e354cuda3std6ranges3__45__cpo9iter_swapE
	.align		8
        /*00b0*/ 	.dword	_ZN34_INTERNAL_e7bd213b_4_k_cu_b3745e354cuda3std6ranges3__45__cpo4nextE
	.align		8
        /*00b8*/ 	.dword	_ZN34_INTERNAL_e7bd213b_4_k_cu_b3745e354cuda3std6ranges3__45__cpo4prevE
	.align		8
        /*00c0*/ 	.dword	_ZN34_INTERNAL_e7bd213b_4_k_cu_b3745e354cuda3std6ranges3__45__cpo4dataE
	.align		8
        /*00c8*/ 	.dword	_ZN34_INTERNAL_e7bd213b_4_k_cu_b3745e354cuda3std6ranges3__45__cpo5cdataE
	.align		8
        /*00d0*/ 	.dword	_ZN34_INTERNAL_e7bd213b_4_k_cu_b3745e354cuda3std6ranges3__45__cpo4sizeE
	.align		8
        /*00d8*/ 	.dword	_ZN34_INTERNAL_e7bd213b_4_k_cu_b3745e354cuda3std6ranges3__45__cpo5ssizeE
	.align		8
        /*00e0*/ 	.dword	_ZN34_INTERNAL_e7bd213b_4_k_cu_b3745e354cuda3std6ranges3__45__cpo8distanceE
	.align		8
        /*00e8*/ 	.dword	_ZN34_INTERNAL_e7bd213b_4_k_cu_b3745e356thrust24THRUST_300001_SM_1000_NS8cuda_cub3parE
	.align		8
        /*00f0*/ 	.dword	_ZN34_INTERNAL_e7bd213b_4_k_cu_b3745e356thrust24THRUST_300001_SM_1000_NS8cuda_cub10par_nosyncE
	.align		8
        /*00f8*/ 	.dword	_ZN34_INTERNAL_e7bd213b_4_k_cu_b3745e356thrust24THRUST_300001_SM_1000_NS6system6detail10sequential3seqE
	.align		8
        /*0100*/ 	.dword	_ZN34_INTERNAL_e7bd213b_4_k_cu_b3745e356thrust24THRUST_300001_SM_1000_NS12placeholders2_1E
	.align		8
        /*0108*/ 	.dword	_ZN34_INTERNAL_e7bd213b_4_k_cu_b3745e356thrust24THRUST_300001_SM_1000_NS12placeholders2_2E
	.align		8
        /*0110*/ 	.dword	_ZN34_INTERNAL_e7bd213b_4_k_cu_b3745e356thrust24THRUST_300001_SM_1000_NS12placeholders2_3E
	.align		8
        /*0118*/ 	.dword	_ZN34_INTERNAL_e7bd213b_4_k_cu_b3745e356thrust24THRUST_300001_SM_1000_NS12placeholders2_4E
	.align		8
        /*0120*/ 	.dword	_ZN34_INTERNAL_e7bd213b_4_k_cu_b3745e356thrust24THRUST_300001_SM_1000_NS12placeholders2_5E
	.align		8
        /*0128*/ 	.dword	_ZN34_INTERNAL_e7bd213b_4_k_cu_b3745e356thrust24THRUST_300001_SM_1000_NS12placeholders2_6E
	.align		8
        /*0130*/ 	.dword	_ZN34_INTERNAL_e7bd213b_4_k_cu_b3745e356thrust24THRUST_300001_SM_1000_NS12placeholders2_7E
	.align		8
        /*0138*/ 	.dword	_ZN34_INTERNAL_e7bd213b_4_k_cu_b3745e356thrust24THRUST_300001_SM_1000_NS12placeholders2_8E
	.align		8
        /*0140*/ 	.dword	_ZN34_INTERNAL_e7bd213b_4_k_cu_b3745e356thrust24THRUST_300001_SM_1000_NS12placeholders2_9E
	.align		8
        /*0148*/ 	.dword	_ZN34_INTERNAL_e7bd213b_4_k_cu_b3745e356thrust24THRUST_300001_SM_1000_NS12placeholders3_10E
	.align		8
        /*0150*/ 	.dword	_ZN34_INTERNAL_e7bd213b_4_k_cu_b3745e356thrust24THRUST_300001_SM_1000_NS3seqE
	.align		8
        /*0158*/ 	.dword	$str
	.align		8
        /*0160*/ 	.dword	vprintf


//--------------------- .text._ZN3cub18CUB_300001_SM_10006detail11EmptyKernelIvEEvv --------------------------
	.section	.text._ZN3cub18CUB_300001_SM_10006detail11EmptyKernelIvEEvv,"ax",@progbits
	.align	128
        .global         _ZN3cub18CUB_300001_SM_10006detail11EmptyKernelIvEEvv
        .type           _ZN3cub18CUB_300001_SM_10006detail11EmptyKernelIvEEvv,@function
        .size           _ZN3cub18CUB_300001_SM_10006detail11EmptyKernelIvEEvv,(.L_x_3 - _ZN3cub18CUB_300001_SM_10006detail11EmptyKernelIvEEvv)
        .other          _ZN3cub18CUB_300001_SM_10006detail11EmptyKernelIvEEvv,@"STO_CUDA_ENTRY STV_DEFAULT"
_ZN3cub18CUB_300001_SM_10006detail11EmptyKernelIvEEvv:
.text._ZN3cub18CUB_300001_SM_10006detail11EmptyKernelIvEEvv:
[----:B------:R-:W-:Y:S01]  /*0000*/  LDC R1, c[0x0][0x37c] ;  /* 0x0000df00ff017b82 */ /* 0x000fe20000000800 */
[----:B------:R-:W-:Y:S05]  /*0010*/  EXIT ;  /* 0x000000000000794d */ /* 0x000fea0003800000 */
.L_x_0:
[----:B------:R-:W-:-:S00]  /*0020*/  BRA `(.L_x_0) ;  /* 0xfffffffc00fc7947 */ /* 0x000fc0000383ffff */
[----:B------:R-:W-:-:S00]  /*0030*/  NOP ;  /* 0x0000000000007918 */ /* 0x000fc00000000000 */
        /* <DEDUP_REMOVED lines=12> */
.L_x_3:


//--------------------- .text._Z14cudaHelloWorldv --------------------------
	.section	.text._Z14cudaHelloWorldv,"ax",@progbits
	.align	128
        .global         _Z14cudaHelloWorldv
        .type           _Z14cudaHelloWorldv,@function
        .size           _Z14cudaHelloWorldv,(.L_x_4 - _Z14cudaHelloWorldv)
        .other          _Z14cudaHelloWorldv,@"STO_CUDA_ENTRY STV_DEFAULT"
_Z14cudaHelloWorldv:
.text._Z14cudaHelloWorldv:
[----:B------:R-:W0:Y:S01]  /*0000*/  LDC R1, c[0x0][0x37c] ;  /* 0x0000df00ff017b82 */ /* 0x000e220000000800 */
[----:B------:R-:W-:Y:S01]  /*0010*/  MOV R0, 0x160 ;  /* 0x0000016000007802 */ /* 0x000fe20000000f00 */
[----:B------:R-:W1:Y:S01]  /*0020*/  LDCU.64 UR4, c[0x4][0x158] ;  /* 0x01002b00ff0477ac */ /* 0x000e620008000a00 */
[----:B------:R-:W-:-:S05]  /*0030*/  CS2R R6, SRZ ;  /* 0x0000000000067805 */ /* 0x000fca000001ff00 */
[----:B------:R2:W3:Y:S01]  /*0040*/  LDC.64 R2, c[0x4][R0] ;  /* 0x0100000000027b82 */ /* 0x0004e20000000a00 */
[----:B-1----:R-:W-:Y:S02]  /*0050*/  IMAD.U32 R4, RZ, RZ, UR4 ;  /* 0x00000004ff047e24 */ /* 0x002fe4000f8e00ff */
[----:B--2---:R-:W-:-:S07]  /*0060*/  IMAD.U32 R5, RZ, RZ, UR5 ;  /* 0x00000005ff057e24 */ /* 0x004fce000f8e00ff */
[----:B------:R-:W-:-:S07]  /*0070*/  LEPC R20, `(.L_x_1) ;  /* 0x000000001014794e */ /* 0x000fce0000000000 */
[----:B0--3--:R-:W-:Y:S05]  /*0080*/  CALL.ABS.NOINC R2 ;  /* 0x0000000002007343 */ /* 0x009fea0003c00000 */
.L_x_1:
[----:B------:R-:W-:Y:S05]  /*0090*/  EXIT ;  /* 0x000000000000794d */ /* 0x000fea0003800000 */
.L_x_2:
        /* <DEDUP_REMOVED lines=14> */
.L_x_4:


//--------------------- .nv.global.init           --------------------------
	.section	.nv.global.init,"aw",@progbits
.nv.global.init:
	.type		$str,@object
	.size		$str,(.L_43 - $str)
$str:
        /*0000*/ 	.byte	0x48, 0x6f, 0x6c, 0x61, 0x0a, 0x00
.L_43:


//--------------------- .nv.shared.reserved.0     --------------------------
	.section	.nv.shared.reserved.0,"aw",@nobits
	.weak		__nv_reservedSMEM_offset_0_alias
	.size		__nv_reservedSMEM_offset_0_alias, 0, 64
	.other		__nv_reservedSMEM_offset_0_alias,@"STO_CUDA_RESERVED_SHARED STV_DEFAULT"
__nv_reservedSMEM_offset_0_alias:
	.zero		0
	.zero		64


//--------------------- .nv.global                --------------------------
	.section	.nv.global,"aw",@nobits
.nv.global:
	.type		_ZN34_INTERNAL_e7bd213b_4_k_cu_b3745e356thrust24THRUST_300001_SM_1000_NS3seqE,@object
	.size		_ZN34_INTERNAL_e7bd213b_4_k_cu_b3745e356thrust24THRUST_300001_SM_1000_NS3seqE,(_ZN34_INTERNAL_e7bd213b_4_k_cu_b3745e354cuda3std3__48in_placeE - _ZN34_INTERNAL_e7bd213b_4_k_cu_b3745e356thrust24THRUST_300001_SM_1000_NS3seqE)
_ZN34_INTERNAL_e7bd213b_4_k_cu_b3745e356thrust24THRUST_300001_SM_1000_NS3seqE:
	.zero		1
	.type		_ZN34_INTERNAL_e7bd213b_4_k_cu_b3745e354cuda3std3__48in_placeE,@object
	.size		_ZN34_INTERNAL_e7bd213b_4_k_cu_b3745e354cuda3std3__48in_placeE,(_ZN34_INTERNAL_e7bd213b_4_k_cu_b3745e354cuda3std6ranges3__45__cpo4sizeE - _ZN34_INTERNAL_e7bd213b_4_k_cu_b3745e354cuda3std3__48in_placeE)
_ZN34_INTERNAL_e7bd213b_4_k_cu_b3745e354cuda3std3__48in_placeE:
	.zero		1
	.type		_ZN34_INTERNAL_e7bd213b_4_k_cu_b3745e354cuda3std6ranges3__45__cpo4sizeE,@object
	.size		_ZN34_INTERNAL_e7bd213b_4_k_cu_b3745e354cuda3std6ranges3__45__cpo4sizeE,(_ZN34_INTERNAL_e7bd213b_4_k_cu_b3745e356thrust24THRUST_300001_SM_1000_NS12placeholders2_3E - _ZN34_INTERNAL_e7bd213b_4_k_cu_b3745e354cuda3std6ranges3__45__cpo4sizeE)
_ZN34_INTERNAL_e7bd213b_4_k_cu_b3745e354cuda3std6ranges3__45__cpo4sizeE:
	.zero		1
	.type		_ZN34_INTERNAL_e7bd213b_4_k_cu_b3745e356thrust24THRUST_300001_SM_1000_NS12placeholders2_3E,@object
	.size		_ZN34_INTERNAL_e7bd213b_4_k_cu_b3745e356thrust24THRUST_300001_SM_1000_NS12placeholders2_3E,(_ZN34_INTERNAL_e7bd213b_4_k_cu_b3745e354cuda3std3__45__cpo6cbeginE - _ZN34_INTERNAL_e7bd213b_4_k_cu_b3745e356thrust24THRUST_300001_SM_1000_NS12placeholders2_3E)
_ZN34_INTERNAL_e7bd213b_4_k_cu_b3745e356thrust24THRUST_300001_SM_1000_NS12placeholders2_3E:
	.zero		1
	.type		_ZN34_INTERNAL_e7bd213b_4_k_cu_b3745e354cuda3std3__45__cpo6cbeginE,@object
	.size		_ZN34_INTERNAL_e7bd213b_4_k_cu_b3745e354cuda3std3__45__cpo6cbeginE,(_ZN34_INTERNAL_e7bd213b_4_k_cu_b3745e354cuda3std6ranges3__45__cpo6cbeginE - _ZN34_INTERNAL_e7bd213b_4_k_cu_b3745e354cuda3std3__45__cpo6cbeginE)
_ZN34_INTERNAL_e7bd213b_4_k_cu_b3745e354cuda3std3__45__cpo6cbeginE:
	.zero		1
	.type		_ZN34_INTERNAL_e7bd213b_4_k_cu_b3745e354cuda3std6ranges3__45__cpo6cbeginE,@object
	.size		_ZN34_INTERNAL_e7bd213b_4_k_cu_b3745e354cuda3std6ranges3__45__cpo6cbeginE,(_ZN34_INTERNAL_e7bd213b_4_k_cu_b3745e356thrust24THRUST_300001_SM_1000_NS12placeholders2_7E - _ZN34_INTERNAL_e7bd213b_4_k_cu_b3745e354cuda3std6ranges3__45__cpo6cbeginE)
_ZN34_INTERNAL_e7bd213b_4_k_cu_b3745e354cuda3std6ranges3__45__cpo6cbeginE:
	.zero		1
	.type		_ZN34_INTERNAL_e7bd213b_4_k_cu_b3745e356thrust24THRUST_300001_SM_1000_NS12placeholders2_7E,@object
	.size		_ZN34_INTERNAL_e7bd213b_4_k_cu_b3745e356thrust24THRUST_300001_SM_1000_NS12placeholders2_7E,(_ZN34_INTERNAL_e7bd213b_4_k_cu_b3745e354cuda3std3__45__cpo7crbeginE - _ZN34_INTERNAL_e7bd213b_4_k_cu_b3745e356thrust24THRUST_300001_SM_1000_NS12placeholders2_7E)
_ZN34_INTERNAL_e7bd213b_4_k_cu_b3745e356thrust24THRUST_300001_SM_1000_NS12placeholders2_7E:
	.zero		1
	.type		_ZN34_INTERNAL_e7bd213b_4_k_cu_b3745e354cuda3std3__45__cpo7crbeginE,@object
	.size		_ZN34_INTERNAL_e7bd213b_4_k_cu_b3745e354cuda3std3__45__cpo7crbeginE,(_ZN34_INTERNAL_e7bd213b_4_k_cu_b3745e354cuda3std6ranges3__45__cpo4nextE - _ZN34_INTERNAL_e7bd213b_4_k_cu_b3745e354cuda3std3__45__cpo7crbeginE)
_ZN34_INTERNAL_e7bd213b_4_k_cu_b3745e354cuda3std3__45__cpo7crbeginE:
	.zero		1
	.type		_ZN34_INTERNAL_e7bd213b_4_k_cu_b3745e354cuda3std6ranges3__45__cpo4nextE,@object
	.size		_ZN34_INTERNAL_e7bd213b_4_k_cu_b3745e354cuda3std6ranges3__45__cpo4nextE,(_ZN34_INTERNAL_e7bd213b_4_k_cu_b3745e354cuda3std6ranges3__45__cpo4swapE - _ZN34_INTERNAL_e7bd213b_4_k_cu_b3745e354cuda3std6ranges3__45__cpo4nextE)
_ZN34_INTERNAL_e7bd213b_4_k_cu_b3745e354cuda3std6ranges3__45__cpo4nextE:
	.zero		1
	.type		_ZN34_INTERNAL_e7bd213b_4_k_cu_b3745e354cuda3std6ranges3__45__cpo4swapE,@object
	.size		_ZN34_INTERNAL_e7bd213b_4_k_cu_b3745e354cuda3std6ranges3__45__cpo4swapE,(_ZN34_INTERNAL_e7bd213b_4_k_cu_b3745e356thrust24THRUST_300001_SM_1000_NS8cuda_cub10par_nosyncE - _ZN34_INTERNAL_e7bd213b_4_k_cu_b3745e354cuda3std6ranges3__45__cpo4swapE)
_ZN34_INTERNAL_e7bd213b_4_k_cu_b3745e354cuda3std6ranges3__45__cpo4swapE:
	.zero		1
	.type		_ZN34_INTERNAL_e7bd213b_4_k_cu_b3745e356thrust24THRUST_300001_SM_1000_NS8cuda_cub10par_nosyncE,@object
	.size		_ZN34_INTERNAL_e7bd213b_4_k_cu_b3745e356thrust24THRUST_300001_SM_1000_NS8cuda_cub10par_nosyncE,(_ZN34_INTERNAL_e7bd213b_4_k_cu_b3745e356thrust24THRUST_300001_SM_1000_NS12placeholders2_9E - _ZN34_INTERNAL_e7bd213b_4_k_cu_b3745e356thrust24THRUST_300001_SM_1000_NS8cuda_cub10par_nosyncE)
_ZN34_INTERNAL_e7bd213b_4_k_cu_b3745e356thrust24THRUST_300001_SM_1000_NS8cuda_cub10par_nosyncE:
	.zero		1
	.type		_ZN34_INTERNAL_e7bd213b_4_k_cu_b3745e356thrust24THRUST_300001_SM_1000_NS12placeholders2_9E,@object
	.size		_ZN34_INTERNAL_e7bd213b_4_k_cu_b3745e356thrust24THRUST_300001_SM_1000_NS12placeholders2_9E,(_ZN34_INTERNAL_e7bd213b_4_k_cu_b3745e354cuda3std3__436_GLOBAL__N__e7bd213b_4_k_cu_b3745e356ignoreE - _ZN34_INTERNAL_e7bd213b_4_k_cu_b3745e356thrust24THRUST_300001_SM_1000_NS12placeholders2_9E)
_ZN34_INTERNAL_e7bd213b_4_k_cu_b3745e356thrust24THRUST_300001_SM_1000_NS12placeholders2_9E:
	.zero		1
	.type		_ZN34_INTERNAL_e7bd213b_4_k_cu_b3745e354cuda3std3__436_GLOBAL__N__e7bd213b_4_k_cu_b3745e356ignoreE,@object
	.size		_ZN34_INTERNAL_e7bd213b_4_k_cu_b3745e354cuda3std3__436_GLOBAL__N__e7bd213b_4_k_cu_b3745e356ignoreE,(_ZN34_INTERNAL_e7bd213b_4_k_cu_b3745e354cuda3std6ranges3__45__cpo4dataE - _ZN34_INTERNAL_e7bd213b_4_k_cu_b3745e354cuda3std3__436_GLOBAL__N__e7bd213b_4_k_cu_b3745e356ignoreE)
_ZN34_INTERNAL_e7bd213b_4_k_cu_b3745e354cuda3std3__436_GLOBAL__N__e7bd213b_4_k_cu_b3745e356ignoreE:
	.zero		1
	.type		_ZN34_INTERNAL_e7bd213b_4_k_cu_b3745e354cuda3std6ranges3__45__cpo4dataE,@object
	.size		_ZN34_INTERNAL_e7bd213b_4_k_cu_b3745e354cuda3std6ranges3__45__cpo4dataE,(_ZN34_INTERNAL_e7bd213b_4_k_cu_b3745e356thrust24THRUST_300001_SM_1000_NS12placeholders2_1E - _ZN34_INTERNAL_e7bd213b_4_k_cu_b3745e354cuda3std6ranges3__45__cpo4dataE)
_ZN34_INTERNAL_e7bd213b_4_k_cu_b3745e354cuda3std6ranges3__45__cpo4dataE:
	.zero		1
	.type		_ZN34_INTERNAL_e7bd213b_4_k_cu_b3745e356thrust24THRUST_300001_SM_1000_NS12placeholders2_1E,@object
	.size		_ZN34_INTERNAL_e7bd213b_4_k_cu_b3745e356thrust24THRUST_300001_SM_1000_NS12placeholders2_1E,(_ZN34_INTERNAL_e7bd213b_4_k_cu_b3745e354cuda3std3__45__cpo5beginE - _ZN34_INTERNAL_e7bd213b_4_k_cu_b3745e356thrust24THRUST_300001_SM_1000_NS12placeholders2_1E)
_ZN34_INTERNAL_e7bd213b_4_k_cu_b3745e356thrust24THRUST_300001_SM_1000_NS12placeholders2_1E:
	.zero		1
	.type		_ZN34_INTERNAL_e7bd213b_4_k_cu_b3745e354cuda3std3__45__cpo5beginE,@object
	.size		_ZN34_INTERNAL_e7bd213b_4_k_cu_b3745e354cuda3std3__45__cpo5beginE,(_ZN34_INTERNAL_e7bd213b_4_k_cu_b3745e354cuda3std6ranges3__45__cpo5beginE - _ZN34_INTERNAL_e7bd213b_4_k_cu_b3745e354cuda3std3__45__cpo5beginE)
_ZN34_INTERNAL_e7bd213b_4_k_cu_b3745e354cuda3std3__45__cpo5beginE:
	.zero		1
	.type		_ZN34_INTERNAL_e7bd213b_4_k_cu_b3745e354cuda3std6ranges3__45__cpo5beginE,@object
	.size		_ZN34_INTERNAL_e7bd213b_4_k_cu_b3745e354cuda3std6ranges3__45__cpo5beginE,(_ZN34_INTERNAL_e7bd213b_4_k_cu_b3745e356thrust24THRUST_300001_SM_1000_NS12placeholders2_5E - _ZN34_INTERNAL_e7bd213b_4_k_cu_b3745e354cuda3std6ranges3__45__cpo5beginE)
_ZN34_INTERNAL_e7bd213b_4_k_cu_b3745e354cuda3std6ranges3__45__cpo5beginE:
	.zero		1
	.type		_ZN34_INTERNAL_e7bd213b_4_k_cu_b3745e356thrust24THRUST_300001_SM_1000_NS12placeholders2_5E,@object
	.size		_ZN34_INTERNAL_e7bd213b_4_k_cu_b3745e356thrust24THRUST_300001_SM_1000_NS12placeholders2_5E,(_ZN34_INTERNAL_e7bd213b_4_k_cu_b3745e354cuda3std3__45__cpo6rbeginE - _ZN34_INTERNAL_e7bd213b_4_k_cu_b3745e356thrust24THRUST_300001_SM_1000_NS12placeholders2_5E)
_ZN34_INTERNAL_e7bd213b_4_k_cu_b3745e356thrust24THRUST_300001_SM_1000_NS12placeholders2_5E:
	.zero		1
	.type		_ZN34_INTERNAL_e7bd213b_4_k_cu_b3745e354cuda3std3__45__cpo6rbeginE,@object
	.size		_ZN34_INTERNAL_e7bd213b_4_k_cu_b3745e354cuda3std3__45__cpo6rbeginE,(_ZN34_INTERNAL_e7bd213b_4_k_cu_b3745e354cuda3std6ranges3__45__cpo7advanceE - _ZN34_INTERNAL_e7bd213b_4_k_cu_b3745e354cuda3std3__45__cpo6rbeginE)
_ZN34_INTERNAL_e7bd213b_4_k_cu_b3745e354cuda3std3__45__cpo6rbeginE:
	.zero		1
	.type		_ZN34_INTERNAL_e7bd213b_4_k_cu_b3745e354cuda3std6ranges3__45__cpo7advanceE,@object
	.size		_ZN34_INTERNAL_e7bd213b_4_k_cu_b3745e354cuda3std6ranges3__45__cpo7advanceE,(_ZN34_INTERNAL_e7bd213b_4_k_cu_b3745e354cuda3std3__47nulloptE - _ZN34_INTERNAL_e7bd213b_4_k_cu_b3745e354cuda3std6ranges3__45__cpo7advanceE)
_ZN34_INTERNAL_e7bd213b_4_k_cu_b3745e354cuda3std6ranges3__45__cpo7advanceE:
	.zero		1
	.type		_ZN34_INTERNAL_e7bd213b_4_k_cu_b3745e354cuda3std3__47nulloptE,@object
	.size		_ZN34_INTERNAL_e7bd213b_4_k_cu_b3745e354cuda3std3__47nulloptE,(_ZN34_INTERNAL_e7bd213b_4_k_cu_b3745e354cuda3std6ranges3__45__cpo8distanceE - _ZN34_INTERNAL_e7bd213b_4_k_cu_b3745e354cuda3std3__47nulloptE)
_ZN34_INTERNAL_e7bd213b_4_k_cu_b3745e354cuda3std3__47nulloptE:
	.zero		1
	.type		_ZN34_INTERNAL_e7bd213b_4_k_cu_b3745e354cuda3std6ranges3__45__cpo8distanceE,@object
	.size		_ZN34_INTERNAL_e7bd213b_4_k_cu_b3745e354cuda3std6ranges3__45__cpo8distanceE,(_ZN34_INTERNAL_e7bd213b_4_k_cu_b3745e356thrust24THRUST_300001_SM_1000_NS12placeholders3_10E - _ZN34_INTERNAL_e7bd213b_4_k_cu_b3745e354cuda3std6ranges3__45__cpo8distanceE)
_ZN34_INTERNAL_e7bd213b_4_k_cu_b3745e354cuda3std6ranges3__45__cpo8distanceE:
	.zero		1
	.type		_ZN34_INTERNAL_e7bd213b_4_k_cu_b3745e356thrust24THRUST_300001_SM_1000_NS12placeholders3_10E,@object
	.size		_ZN34_INTERNAL_e7bd213b_4_k_cu_b3745e356thrust24THRUST_300001_SM_1000_NS12placeholders3_10E,(_ZN34_INTERNAL_e7bd213b_4_k_cu_b3745e354cuda3std3__419piecewise_constructE - _ZN34_INTERNAL_e7bd213b_4_k_cu_b3745e356thrust24THRUST_300001_SM_1000_NS12placeholders3_10E)
_ZN34_INTERNAL_e7bd213b_4_k_cu_b3745e356thrust24THRUST_300001_SM_1000_NS12placeholders3_10E:
	.zero		1
	.type		_ZN34_INTERNAL_e7bd213b_4_k_cu_b3745e354cuda3std3__419piecewise_constructE,@object
	.size		_ZN34_INTERNAL_e7bd213b_4_k_cu_b3745e354cuda3std3__419piecewise_constructE,(_ZN34_INTERNAL_e7bd213b_4_k_cu_b3745e354cuda3std6ranges3__45__cpo5cdataE - _ZN34_INTERNAL_e7bd213b_4_k_cu_b3745e354cuda3std3__419piecewise_constructE)
_ZN34_INTERNAL_e7bd213b_4_k_cu_b3745e354cuda3std3__419piecewise_constructE:
	.zero		1
	.type		_ZN34_INTERNAL_e7bd213b_4_k_cu_b3745e354cuda3std6ranges3__45__cpo5cdataE,@object
	.size		_ZN34_INTERNAL_e7bd213b_4_k_cu_b3745e354cuda3std6ranges3__45__cpo5cdataE,(_ZN34_INTERNAL_e7bd213b_4_k_cu_b3745e356thrust24THRUST_300001_SM_1000_NS12placeholders2_2E - _ZN34_INTERNAL_e7bd213b_4_k_cu_b3745e354cuda3std6ranges3__45__cpo5cdataE)
_ZN34_INTERNAL_e7bd213b_4_k_cu_b3745e354cuda3std6ranges3__45__cpo5cdataE:
	.zero		1
	.type		_ZN34_INTERNAL_e7bd213b_4_k_cu_b3745e356thrust24THRUST_300001_SM_1000_NS12placeholders2_2E,@object
	.size		_ZN34_INTERNAL_e7bd213b_4_k_cu_b3745e356thrust24THRUST_300001_SM_1000_NS12placeholders2_2E,(_ZN34_INTERNAL_e7bd213b_4_k_cu_b3745e354cuda3std3__45__cpo3endE - _ZN34_INTERNAL_e7bd213b_4_k_cu_b3745e356thrust24THRUST_300001_SM_1000_NS12placeholders2_2E)
_ZN34_INTERNAL_e7bd213b_4_k_cu_b3745e356thrust24THRUST_300001_SM_1000_NS12placeholders2_2E:
	.zero		1
	.type		_ZN34_INTERNAL_e7bd213b_4_k_cu_b3745e354cuda3std3__45__cpo3endE,@object
	.size		_ZN34_INTERNAL_e7bd213b_4_k_cu_b3745e354cuda3std3__45__cpo3endE,(_ZN34_INTERNAL_e7bd213b_4_k_cu_b3745e354cuda3std6ranges3__45__cpo3endE - _ZN34_INTERNAL_e7bd213b_4_k_cu_b3745e354cuda3std3__45__cpo3endE)
_ZN34_INTERNAL_e7bd213b_4_k_cu_b3745e354cuda3std3__45__cpo3endE:
	.zero		1
	.type		_ZN34_INTERNAL_e7bd213b_4_k_cu_b3745e354cuda3std6ranges3__45__cpo3endE,@object
	.size		_ZN34_INTERNAL_e7bd213b_4_k_cu_b3745e354cuda3std6ranges3__45__cpo3endE,(_ZN34_INTERNAL_e7bd213b_4_k_cu_b3745e356thrust24THRUST_300001_SM_1000_NS12placeholders2_6E - _ZN34_INTERNAL_e7bd213b_4_k_cu_b3745e354cuda3std6ranges3__45__cpo3endE)
_ZN34_INTERNAL_e7bd213b_4_k_cu_b3745e354cuda3std6ranges3__45__cpo3endE:
	.zero		1
	.type		_ZN34_INTERNAL_e7bd213b_4_k_cu_b3745e356thrust24THRUST_300001_SM_1000_NS12placeholders2_6E,@object
	.size		_ZN34_INTERNAL_e7bd213b_4_k_cu_b3745e356thrust24THRUST_300001_SM_1000_NS12placeholders2_6E,(_ZN34_INTERNAL_e7bd213b_4_k_cu_b3745e354cuda3std3__45__cpo4rendE - _ZN34_INTERNAL_e7bd213b_4_k_cu_b3745e356thrust24THRUST_300001_SM_1000_NS12placeholders2_6E)
_ZN34_INTERNAL_e7bd213b_4_k_cu_b3745e356thrust24THRUST_300001_SM_1000_NS12placeholders2_6E:
	.zero		1
	.type		_ZN34_INTERNAL_e7bd213b_4_k_cu_b3745e354cuda3std3__45__cpo4rendE,@object
	.size		_ZN34_INTERNAL_e7bd213b_4_k_cu_b3745e354cuda3std3__45__cpo4rendE,(_ZN34_INTERNAL_e7bd213b_4_k_cu_b3745e354cuda3std6ranges3__45__cpo9iter_swapE - _ZN34_INTERNAL_e7bd213b_4_k_cu_b3745e354cuda3std3__45__cpo4rendE)
_ZN34_INTERNAL_e7bd213b_4_k_cu_b3745e354cuda3std3__45__cpo4rendE:
	.zero		1
	.type		_ZN34_INTERNAL_e7bd213b_4_k_cu_b3745e354cuda3std6ranges3__45__cpo9iter_swapE,@object
	.size		_ZN34_INTERNAL_e7bd213b_4_k_cu_b3745e354cuda3std6ranges3__45__cpo9iter_swapE,(_ZN34_INTERNAL_e7bd213b_4_k_cu_b3745e354cuda3std3__48unexpectE - _ZN34_INTERNAL_e7bd213b_4_k_cu_b3745e354cuda3std6ranges3__45__cpo9iter_swapE)
_ZN34_INTERNAL_e7bd213b_4_k_cu_b3745e354cuda3std6ranges3__45__cpo9iter_swapE:
	.zero		1
	.type		_ZN34_INTERNAL_e7bd213b_4_k_cu_b3745e354cuda3std3__48unexpectE,@object
	.size		_ZN34_INTERNAL_e7bd213b_4_k_cu_b3745e354cuda3std3__48unexpectE,(_ZN34_INTERNAL_e7bd213b_4_k_cu_b3745e356thrust24THRUST_300001_SM_1000_NS8cuda_cub3parE - _ZN34_INTERNAL_e7bd213b_4_k_cu_b3745e354cuda3std3__48unexpectE)
_ZN34_INTERNAL_e7bd213b_4_k_cu_b3745e354cuda3std3__48unexpectE:
	.zero		1
	.type		_ZN34_INTERNAL_e7bd213b_4_k_cu_b3745e356thrust24THRUST_300001_SM_1000_NS8cuda_cub3parE,@object
	.size		_ZN34_INTERNAL_e7bd213b_4_k_cu_b3745e356thrust24THRUST_300001_SM_1000_NS8cuda_cub3parE,(_ZN34_INTERNAL_e7bd213b_4_k_cu_b3745e356thrust24THRUST_300001_SM_1000_NS12placeholders2_4E - _ZN34_INTERNAL_e7bd213b_4_k_cu_b3745e356thrust24THRUST_300001_SM_1000_NS8cuda_cub3parE)
_ZN34_INTERNAL_e7bd213b_4_k_cu_b3745e356thrust24THRUST_300001_SM_1000_NS8cuda_cub3parE:
	.zero		1
	.type		_ZN34_INTERNAL_e7bd213b_4_k_cu_b3745e356thrust24THRUST_300001_SM_1000_NS12placeholders2_4E,@object
	.size		_ZN34_INTERNAL_e7bd213b_4_k_cu_b3745e356thrust24THRUST_300001_SM_1000_NS12placeholders2_4E,(_ZN34_INTERNAL_e7bd213b_4_k_cu_b3745e354cuda3std3__45__cpo4cendE - _ZN34_INTERNAL_e7bd213b_4_k_cu_b3745e356thrust24THRUST_300001_SM_1000_NS12placeholders2_4E)
_ZN34_INTERNAL_e7bd213b_4_k_cu_b3745e356thrust24THRUST_300001_SM_1000_NS12placeholders2_4E:
	.zero		1
	.type		_ZN34_INTERNAL_e7bd213b_4_k_cu_b3745e354cuda3std3__45__cpo4cendE,@object
	.size		_ZN34_INTERNAL_e7bd213b_4_k_cu_b3745e354cuda3std3__45__cpo4cendE,(_ZN34_INTERNAL_e7bd213b_4_k_cu_b3745e354cuda3std6ranges3__45__cpo4cendE - _ZN34_INTERNAL_e7bd213b_4_k_cu_b3745e354cuda3std3__45__cpo4cendE)
_ZN34_INTERNAL_e7bd213b_4_k_cu_b3745e354cuda3std3__45__cpo4cendE:
	.zero		1
	.type		_ZN34_INTERNAL_e7bd213b_4_k_cu_b3745e354cuda3std6ranges3__45__cpo4cendE,@object
	.size		_ZN34_INTERNAL_e7bd213b_4_k_cu_b3745e354cuda3std6ranges3__45__cpo4cendE,(_ZN34_INTERNAL_e7bd213b_4_k_cu_b3745e354cuda3std3__420unreachable_sentinelE - _ZN34_INTERNAL_e7bd213b_4_k_cu_b3745e354cuda3std6ranges3__45__cpo4cendE)
_ZN34_INTERNAL_e7bd213b_4_k_cu_b3745e354cuda3std6ranges3__45__cpo4cendE:
	.zero		1
	.type		_ZN34_INTERNAL_e7bd213b_4_k_cu_b3745e354cuda3std3__420unreachable_sentinelE,@object
	.size		_ZN34_INTERNAL_e7bd213b_4_k_cu_b3745e354cuda3std3__420unreachable_sentinelE,(_ZN34_INTERNAL_e7bd213b_4_k_cu_b3745e354cuda3std6ranges3__45__cpo5ssizeE - _ZN34_INTERNAL_e7bd213b_4_k_cu_b3745e354cuda3std3__420unreachable_sentinelE)
_ZN34_INTERNAL_e7bd213b_4_k_cu_b3745e354cuda3std3__420unreachable_sentinelE:
	.zero		1
	.type		_ZN34_INTERNAL_e7bd213b_4_k_cu_b3745e354cuda3std6ranges3__45__cpo5ssizeE,@object
	.size		_ZN34_INTERNAL_e7bd213b_4_k_cu_b3745e354cuda3std6ranges3__45__cpo5ssizeE,(_ZN34_INTERNAL_e7bd213b_4_k_cu_b3745e356thrust24THRUST_300001_SM_1000_NS12placeholders2_8E - _ZN34_INTERNAL_e7bd213b_4_k_cu_b3745e354cuda3std6ranges3__45__cpo5ssizeE)
_ZN34_INTERNAL_e7bd213b_4_k_cu_b3745e354cuda3std6ranges3__45__cpo5ssizeE:
	.zero		1
	.type		_ZN34_INTERNAL_e7bd213b_4_k_cu_b3745e356thrust24THRUST_300001_SM_1000_NS12placeholders2_8E,@object
	.size		_ZN34_INTERNAL_e7bd213b_4_k_cu_b3745e356thrust24THRUST_300001_SM_1000_NS12placeholders2_8E,(_ZN34_INTERNAL_e7bd213b_4_k_cu_b3745e354cuda3std3__45__cpo5crendE - _ZN34_INTERNAL_e7bd213b_4_k_cu_b3745e356thrust24THRUST_300001_SM_1000_NS12placeholders2_8E)
_ZN34_INTERNAL_e7bd213b_4_k_cu_b3745e356thrust24THRUST_300001_SM_1000_NS12placeholders2_8E:
	.zero		1
	.type		_ZN34_INTERNAL_e7bd213b_4_k_cu_b3745e354cuda3std3__45__cpo5crendE,@object
	.size		_ZN34_INTERNAL_e7bd213b_4_k_cu_b3745e354cuda3std3__45__cpo5crendE,(_ZN34_INTERNAL_e7bd213b_4_k_cu_b3745e354cuda3std6ranges3__45__cpo4prevE - _ZN34_INTERNAL_e7bd213b_4_k_cu_b3745e354cuda3std3__45__cpo5crendE)
_ZN34_INTERNAL_e7bd213b_4_k_cu_b3745e354cuda3std3__45__cpo5crendE:
	.zero		1
	.type		_ZN34_INTERNAL_e7bd213b_4_k_cu_b3745e354cuda3std6ranges3__45__cpo4prevE,@object
	.size		_ZN34_INTERNAL_e7bd213b_4_k_cu_b3745e354cuda3std6ranges3__45__cpo4prevE,(_ZN34_INTERNAL_e7bd213b_4_k_cu_b3745e354cuda3std6ranges3__45__cpo9iter_moveE - _ZN34_INTERNAL_e7bd213b_4_k_cu_b3745e354cuda3std6ranges3__45__cpo4prevE)
_ZN34_INTERNAL_e7bd213b_4_k_cu_b3745e354cuda3std6ranges3__45__cpo4prevE:
	.zero		1
	.type		_ZN34_INTERNAL_e7bd213b_4_k_cu_b3745e354cuda3std6ranges3__45__cpo9iter_moveE,@object
	.size		_ZN34_INTERNAL_e7bd213b_4_k_cu_b3745e354cuda3std6ranges3__45__cpo9iter_moveE,(_ZN34_INTERNAL_e7bd213b_4_k_cu_b3745e356thrust24THRUST_300001_SM_1000_NS6system6detail10sequential3seqE - _ZN34_INTERNAL_e7bd213b_4_k_cu_b3745e354cuda3std6ranges3__45__cpo9iter_moveE)
_ZN34_INTERNAL_e7bd213b_4_k_cu_b3745e354cuda3std6ranges3__45__cpo9iter_moveE:
	.zero		1
	.type		_ZN34_INTERNAL_e7bd213b_4_k_cu_b3745e356thrust24THRUST_300001_SM_1000_NS6system6detail10sequential3seqE,@object
	.size		_ZN34_INTERNAL_e7bd213b_4_k_cu_b3745e356thrust24THRUST_300001_SM_1000_NS6system6detail10sequential3seqE,(.L_31 - _ZN34_INTERNAL_e7bd213b_4_k_cu_b3745e356thrust24THRUST_300001_SM_1000_NS6system6detail10sequential3seqE)
_ZN34_INTERNAL_e7bd213b_4_k_cu_b3745e356thrust24THRUST_300001_SM_1000_NS6system6detail10sequential3seqE:
	.zero		1
.L_31:


//--------------------- .nv.constant0._ZN3cub18CUB_300001_SM_10006detail11EmptyKernelIvEEvv --------------------------
	.section	.nv.constant0._ZN3cub18CUB_300001_SM_10006detail11EmptyKernelIvEEvv,"a",@progbits
	.sectionflags	@""
	.align	4
.nv.constant0._ZN3cub18CUB_300001_SM_10006detail11EmptyKernelIvEEvv:
	.zero		896


//--------------------- .nv.constant0._Z14cudaHelloWorldv --------------------------
	.section	.nv.constant0._Z14cudaHelloWorldv,"a",@progbits
	.sectionflags	@""
	.align	4
.nv.constant0._Z14cudaHelloWorldv:
	.zero		896


//--------------------- SYMBOLS --------------------------

	.type		.nv.reservedSmem.offset0,@object
	.size		.nv.reservedSmem.offset0,0x4
	.type		vprintf,@function
